//
// Generated by NVIDIA NVVM Compiler
//
// Compiler Build ID: CL-36424714
// Cuda compilation tools, release 13.0, V13.0.88
// Based on NVVM 20.0.0
//

.version 9.0
.target sm_100
.address_size 64

	// .globl	_Z5vDispPKfS0_i
.extern .func  (.param .b32 func_retval0) vprintf
(
	.param .b64 vprintf_param_0,
	.param .b64 vprintf_param_1
)
;
.global .align 1 .b8 $str[19] = {105, 100, 120, 32, 61, 32, 37, 100, 44, 32, 100, 115, 32, 61, 32, 37, 100, 10};
.global .align 1 .b8 $str$1[23] = {68, 101, 118, 105, 99, 101, 58, 32, 91, 37, 100, 93, 44, 32, 9, 37, 102, 9, 37, 102, 32, 10};

.visible .entry _Z5vDispPKfS0_i(
	.param .u64 .ptr .align 1 _Z5vDispPKfS0_i_param_0,
	.param .u64 .ptr .align 1 _Z5vDispPKfS0_i_param_1,
	.param .u32 _Z5vDispPKfS0_i_param_2
)
{
	.local .align 8 .b8 	__local_depot0[24];
	.reg .b64 	%SP;
	.reg .b64 	%SPL;
	.reg .pred 	%p<2>;
	.reg .b32 	%r<10>;
	.reg .b32 	%f<3>;
	.reg .b64 	%rd<15>;
	.reg .b64 	%fd<3>;

	mov.u64 	%SPL, __local_depot0;
	cvta.local.u64 	%SP, %SPL;
	ld.param.u64 	%rd2, [_Z5vDispPKfS0_i_param_0];
	ld.param.u64 	%rd3, [_Z5vDispPKfS0_i_param_1];
	ld.param.u32 	%r2, [_Z5vDispPKfS0_i_param_2];
	add.u64 	%rd4, %SP, 0;
	add.u64 	%rd1, %SPL, 0;
	mov.u32 	%r3, %ctaid.x;
	shl.b32 	%r4, %r3, 1;
	mov.u32 	%r5, %tid.x;
	add.s32 	%r1, %r4, %r5;
	st.local.v2.u32 	[%rd1], {%r1, %r2};
	mov.u64 	%rd5, $str;
	cvta.global.u64 	%rd6, %rd5;
	{ // callseq 0, 0
	.param .b64 param0;
	st.param.b64 	[param0], %rd6;
	.param .b64 param1;
	st.param.b64 	[param1], %rd4;
	.param .b32 retval0;
	call.uni (retval0), 
	vprintf, 
	(
	param0, 
	param1
	);
	ld.param.b32 	%r6, [retval0];
	} // callseq 0
	setp.ge.s32 	%p1, %r1, %r2;
	@%p1 bra 	$L__BB0_2;
	cvta.to.global.u64 	%rd7, %rd2;
	cvta.to.global.u64 	%rd8, %rd3;
	mul.wide.s32 	%rd9, %r1, 4;
	add.s64 	%rd10, %rd7, %rd9;
	ld.global.f32 	%f1, [%rd10];
	cvt.f64.f32 	%fd1, %f1;
	add.s64 	%rd11, %rd8, %rd9;
	ld.global.f32 	%f2, [%rd11];
	cvt.f64.f32 	%fd2, %f2;
	st.local.u32 	[%rd1], %r1;
	st.local.f64 	[%rd1+8], %fd1;
	st.local.f64 	[%rd1+16], %fd2;
	mov.u64 	%rd12, $str$1;
	cvta.global.u64 	%rd13, %rd12;
	{ // callseq 1, 0
	.param .b64 param0;
	st.param.b64 	[param0], %rd13;
	.param .b64 param1;
	st.param.b64 	[param1], %rd4;
	.param .b32 retval0;
	call.uni (retval0), 
	vprintf, 
	(
	param0, 
	param1
	);
	ld.param.b32 	%r8, [retval0];
	} // callseq 1
$L__BB0_2:
	ret;

}


// ===== COMPILED SASS (sm_100) =====

	.target	sm_100

	.elftype	@"ET_EXEC"


//--------------------- .note.nv.tkinfo           --------------------------
	.section	.note.nv.tkinfo,"",@"SHT_NOTE"
	.sectionflags	@"SHF_NOTE_NV_TKINFO"
	.tkinfo
        /*0018*/ 	.word	0x00000002
        /*0030*/ 	.string	""
        /*0030*/ 	.string	"ptxas"
        /*0030*/ 	.string	"Cuda compilation tools, release 13.0, V13.0.88"
        /*0030*/ 	.string	"Build cuda_13.0.r13.0/compiler.36424714_0"
        /*0030*/ 	.string	"-arch sm_100 -m 64 "



//--------------------- .note.nv.cuinfo           --------------------------
	.section	.note.nv.cuinfo,"",@"SHT_NOTE"
	.sectionflags	@"SHF_NOTE_NV_CUINFO"
        /*0018*/ 	.short	0x0002
        /*001a*/ 	.short	0x0064
        /*001c*/ 	.short	0x0082
	.zero		2


//--------------------- .nv.info                  --------------------------
	.section	.nv.info,"",@"SHT_CUDA_INFO"
	.align	4


	//----- nvinfo : EIATTR_REGCOUNT
	.align		4
        /*0000*/ 	.byte	0x04, 0x2f
        /*0002*/ 	.short	(.L_3 - .L_2)
	.align		4
.L_2:
        /*0004*/ 	.word	index@(_Z5vDispPKfS0_i)
        /*0008*/ 	.word	0x00000018


	//----- nvinfo : EIATTR_FRAME_SIZE
	.align		4
.L_3:
        /*000c*/ 	.byte	0x04, 0x11
        /*000e*/ 	.short	(.L_5 - .L_4)
	.align		4
.L_4:
        /*0010*/ 	.word	index@(_Z5vDispPKfS0_i)
        /*0014*/ 	.word	0x00000018


	//----- nvinfo : EIATTR_MIN_STACK_SIZE
	.align		4
.L_5:
        /*0018*/ 	.byte	0x04, 0x12
        /*001a*/ 	.short	(.L_7 - .L_6)
	.align		4
.L_6:
        /*001c*/ 	.word	index@(_Z5vDispPKfS0_i)
        /*0020*/ 	.word	0x00000018
.L_7:


//--------------------- .nv.compat                --------------------------
	.section	.nv.compat,"",@"SHT_CUDA_COMPAT_INFO"
	.align	4
        /*0000*/ 	.byte	0x02, 0x09, 0x00, 0x00, 0x02, 0x02, 0x01, 0x00, 0x02, 0x05, 0x05, 0x00, 0x03, 0x07, 0x01, 0x01
        /*0010*/ 	.byte	0x02, 0x03, 0x00, 0x00, 0x02, 0x06, 0x01, 0x00, 0x04, 0x0b, 0x08, 0x00, 0x09, 0x00, 0x00, 0x00
        /*0020*/ 	.byte	0x00, 0x00, 0x00, 0x00


//--------------------- .nv.info._Z5vDispPKfS0_i  --------------------------
	.section	.nv.info._Z5vDispPKfS0_i,"",@"SHT_CUDA_INFO"
	.sectionflags	@""
	.align	4


	//----- nvinfo : EIATTR_CUDA_API_VERSION
	.align		4
        /*0000*/ 	.byte	0x04, 0x37
        /*0002*/ 	.short	(.L_9 - .L_8)
.L_8:
        /*0004*/ 	.word	0x00000082


	//----- nvinfo : EIATTR_KPARAM_INFO
	.align		4
.L_9:
        /*0008*/ 	.byte	0x04, 0x17
        /*000a*/ 	.short	(.L_11 - .L_10)
.L_10:
        /*000c*/ 	.word	0x00000000
        /*0010*/ 	.short	0x0002
        /*0012*/ 	.short	0x0010
        /*0014*/ 	.byte	0x00, 0xf0, 0x11, 0x00


	//----- nvinfo : EIATTR_KPARAM_INFO
	.align		4
.L_11:
        /*0018*/ 	.byte	0x04, 0x17
        /*001a*/ 	.short	(.L_13 - .L_12)
.L_12:
        /*001c*/ 	.word	0x00000000
        /*0020*/ 	.short	0x0001
        /*0022*/ 	.short	0x0008
        /*0024*/ 	.byte	0x00, 0xf5, 0x21, 0x00


	//----- nvinfo : EIATTR_KPARAM_INFO
	.align		4
.L_13:
        /*0028*/ 	.byte	0x04, 0x17
        /*002a*/ 	.short	(.L_15 - .L_14)
.L_14:
        /*002c*/ 	.word	0x00000000
        /*0030*/ 	.short	0x0000
        /*0032*/ 	.short	0x0000
        /*0034*/ 	.byte	0x00, 0xf5, 0x21, 0x00


	//----- nvinfo : EIATTR_SPARSE_MMA_MASK
	.align		4
.L_15:
        /*0038*/ 	.byte	0x03, 0x50
        /*003a*/ 	.short	0x0000


	//----- nvinfo : EIATTR_MAXREG_COUNT
	.align		4
        /*003c*/ 	.byte	0x03, 0x1b
        /*003e*/ 	.short	0x00ff


	//----- nvinfo : EIATTR_EXTERNS
	.align		4
        /*0040*/ 	.byte	0x04, 0x0f
        /*0042*/ 	.short	(.L_17 - .L_16)


	//   ....[0]....
	.align		4
.L_16:
        /*0044*/ 	.word	index@(vprintf)


	//----- nvinfo : EIATTR_MERCURY_ISA_VERSION
	.align		4
.L_17:
        /*0048*/ 	.byte	0x03, 0x5f
        /*004a*/ 	.short	0x0101


	//----- nvinfo : EIATTR_VRC_CTA_INIT_COUNT
	.align		4
        /*004c*/ 	.byte	0x02, 0x4a
	.zero		1
	.zero		1


	//----- nvinfo : EIATTR_SYSCALL_OFFSETS
	.align		4
        /*0050*/ 	.byte	0x04, 0x46
        /*0052*/ 	.short	(.L_19 - .L_18)


	//   ....[0]....
.L_18:
        /*0054*/ 	.word	0x00000130


	//   ....[1]....
        /*0058*/ 	.word	0x000002a0


	//----- nvinfo : EIATTR_EXIT_INSTR_OFFSETS
	.align		4
.L_19:
        /*005c*/ 	.byte	0x04, 0x1c
        /*005e*/ 	.short	(.L_21 - .L_20)


	//   ....[0]....
.L_20:
        /*0060*/ 	.word	0x00000160


	//   ....[1]....
        /*0064*/ 	.word	0x000002b0


	//----- nvinfo : EIATTR_CRS_STACK_SIZE
	.align		4
.L_21:
        /*0068*/ 	.byte	0x04, 0x1e
        /*006a*/ 	.short	(.L_23 - .L_22)
.L_22:
        /*006c*/ 	.word	0x00000000


	//----- nvinfo : EIATTR_CBANK_PARAM_SIZE
	.align		4
.L_23:
        /*0070*/ 	.byte	0x03, 0x19
        /*0072*/ 	.short	0x0014


	//----- nvinfo : EIATTR_PARAM_CBANK
	.align		4
        /*0074*/ 	.byte	0x04, 0x0a
        /*0076*/ 	.short	(.L_25 - .L_24)
	.align		4
.L_24:
        /*0078*/ 	.word	index@(.nv.constant0._Z5vDispPKfS0_i)
        /*007c*/ 	.short	0x0380
        /*007e*/ 	.short	0x0014


	//----- nvinfo : EIATTR_SW_WAR
	.align		4
.L_25:
        /*0080*/ 	.byte	0x04, 0x36
        /*0082*/ 	.short	(.L_27 - .L_26)
.L_26:
        /*0084*/ 	.word	0x00000008
.L_27:


//--------------------- .nv.callgraph             --------------------------
	.section	.nv.callgraph,"",@"SHT_CUDA_CALLGRAPH"
	.align	4
	.sectionentsize	8
	.align		4
        /*0000*/ 	.word	0x00000000
	.align		4
        /*0004*/ 	.word	0xffffffff
	.align		4
        /*0008*/ 	.word	index@(_Z5vDispPKfS0_i)
	.align		4
        /*000c*/ 	.word	index@(vprintf)
	.align		4
        /*0010*/ 	.word	0x00000000
	.align		4
        /*0014*/ 	.word	0xfffffffe
	.align		4
        /*0018*/ 	.word	0x00000000
	.align		4
        /*001c*/ 	.word	0xfffffffd
	.align		4
        /*0020*/ 	.word	0x00000000
	.align		4
        /*0024*/ 	.word	0xfffffffc


//--------------------- .nv.constant4             --------------------------
	.section	.nv.constant4,"a",@progbits
	.align	8
	.align		8
.nv.constant4:
        /*0000*/ 	.dword	vprintf
	.align		8
        /*0008*/ 	.dword	$str
	.align		8
        /*0010*/ 	.dword	$str$1


//--------------------- .text._Z5vDispPKfS0_i     --------------------------
	.section	.text._Z5vDispPKfS0_i,"ax",@progbits
	.align	128
        .global         _Z5vDispPKfS0_i
        .type           _Z5vDispPKfS0_i,@function
        .size           _Z5vDispPKfS0_i,(.L_x_3 - _Z5vDispPKfS0_i)
        .other          _Z5vDispPKfS0_i,@"STO_CUDA_ENTRY STV_DEFAULT"
_Z5vDispPKfS0_i:
.text._Z5vDispPKfS0_i:
[----:B------:R-:W0:Y:S01]  /*0000*/  LDC R1, c[0x0][0x37c] ;  /* 0x0000df00ff017b82 */ /* 0x000e220000000800 */
[----:B------:R-:W1:Y:S07]  /*0010*/  S2R R2, SR_CTAID.X ;  /* 0x0000000000027919 */ /* 0x000e6e0000002500 */
[----:B------:R-:W2:Y:S01]  /*0020*/  LDC R3, c[0x0][0x390] ;  /* 0x0000e400ff037b82 */ /* 0x000ea20000000800 */
[----:B------:R-:W3:Y:S01]  /*0030*/  LDCU UR4, c[0x0][0x2f8] ;  /* 0x00005f00ff0477ac */ /* 0x000ee20008000800 */
[----:B0-----:R-:W-:Y:S01]  /*0040*/  VIADD R1, R1, 0xffffffe8 ;  /* 0xffffffe801017836 */ /* 0x001fe20000000000 */
[----:B------:R-:W1:Y:S01]  /*0050*/  S2R R5, SR_TID.X ;  /* 0x0000000000057919 */ /* 0x000e620000002100 */
[----:B------:R-:W-:Y:S01]  /*0060*/  MOV R16, 0x0 ;  /* 0x0000000000107802 */ /* 0x000fe20000000f00 */
[----:B------:R-:W0:Y:S03]  /*0070*/  LDCU UR5, c[0x0][0x2fc] ;  /* 0x00005f80ff0577ac */ /* 0x000e260008000800 */
[----:B------:R4:W4:Y:S01]  /*0080*/  LDC.64 R8, c[0x4][R16] ;  /* 0x0100000010087b82 */ /* 0x0009220000000a00 */
[----:B------:R-:W5:Y:S01]  /*0090*/  LDCU.64 UR6, c[0x4][0x8] ;  /* 0x01000100ff0677ac */ /* 0x000f620008000a00 */
[----:B---3--:R-:W-:-:S04]  /*00a0*/  IADD3 R18, P0, PT, R1, UR4, RZ ;  /* 0x0000000401127c10 */ /* 0x008fc8000ff1e0ff */
[----:B0-----:R-:W-:Y:S01]  /*00b0*/  IADD3.X R17, PT, PT, RZ, UR5, RZ, P0, !PT ;  /* 0x00000005ff117c10 */ /* 0x001fe200087fe4ff */
[----:B------:R-:W-:Y:S02]  /*00c0*/  IMAD.MOV.U32 R6, RZ, RZ, R18 ;  /* 0x000000ffff067224 */ /* 0x000fe400078e0012 */
[----:B-----5:R-:W-:Y:S01]  /*00d0*/  IMAD.U32 R4, RZ, RZ, UR6 ;  /* 0x00000006ff047e24 */ /* 0x020fe2000f8e00ff */
[----:B------:R-:W-:Y:S01]  /*00e0*/  MOV R7, R17 ;  /* 0x0000001100077202 */ /* 0x000fe20000000f00 */
[----:B-1----:R-:W-:Y:S01]  /*00f0*/  IMAD R2, R2, 0x2, R5 ;  /* 0x0000000202027824 */ /* 0x002fe200078e0205 */
[----:B------:R-:W-:-:S04]  /*0100*/  MOV R5, UR7 ;  /* 0x0000000700057c02 */ /* 0x000fc80008000f00 */
[----:B--2---:R0:W-:Y:S03]  /*0110*/  STL.64 [R1], R2 ;  /* 0x0000000201007387 */ /* 0x0041e60000100a00 */
[----:B------:R-:W-:-:S07]  /*0120*/  LEPC R20, `(.L_x_0) ;  /* 0x000000001014794e */ /* 0x000fce0000000000 */
[----:B0---4-:R-:W-:Y:S05]  /*0130*/  CALL.ABS.NOINC R8 ;  /* 0x0000000008007343 */ /* 0x011fea0003c00000 */
.L_x_0:
[----:B------:R-:W0:Y:S02]  /*0140*/  LDCU UR4, c[0x0][0x390] ;  /* 0x00007200ff0477ac */ /* 0x000e240008000800 */
[----:B0-----:R-:W-:-:S13]  /*0150*/  ISETP.GE.AND P0, PT, R2, UR4, PT ;  /* 0x0000000402007c0c */ /* 0x001fda000bf06270 */
[----:B------:R-:W-:Y:S05]  /*0160*/  @P0 EXIT ;  /* 0x000000000000094d */ /* 0x000fea0003800000 */
[----:B------:R-:W0:Y:S01]  /*0170*/  LDC.64 R10, c[0x0][0x388] ;  /* 0x0000e200ff0a7b82 */ /* 0x000e220000000a00 */
[----:B------:R-:W1:Y:S07]  /*0180*/  LDCU.64 UR4, c[0x0][0x358] ;  /* 0x00006b00ff0477ac */ /* 0x000e6e0008000a00 */
[----:B------:R-:W2:Y:S01]  /*0190*/  LDC.64 R6, c[0x0][0x380] ;  /* 0x0000e000ff067b82 */ /* 0x000ea20000000a00 */
[----:B0-----:R-:W-:-:S06]  /*01a0*/  IMAD.WIDE R10, R2, 0x4, R10 ;  /* 0x00000004020a7825 */ /* 0x001fcc00078e020a */
[----:B-1----:R-:W3:Y:S01]  /*01b0*/  LDG.E R10, desc[UR4][R10.64] ;  /* 0x000000040a0a7981 */ /* 0x002ee2000c1e1900 */
[----:B--2---:R-:W-:-:S05]  /*01c0*/  IMAD.WIDE R6, R2, 0x4, R6 ;  /* 0x0000000402067825 */ /* 0x004fca00078e0206 */
[----:B------:R0:W2:Y:S01]  /*01d0*/  LDG.E R0, desc[UR4][R6.64] ;  /* 0x0000000406007981 */ /* 0x0000a2000c1e1900 */
[----:B------:R1:W4:Y:S01]  /*01e0*/  LDC.64 R14, c[0x4][R16] ;  /* 0x01000000100e7b82 */ /* 0x0003220000000a00 */
[----:B------:R-:W5:Y:S02]  /*01f0*/  LDCU.64 UR4, c[0x4][0x10] ;  /* 0x01000200ff0477ac */ /* 0x000f640008000a00 */
[----:B------:R1:W-:Y:S01]  /*0200*/  STL [R1], R2 ;  /* 0x0000000201007387 */ /* 0x0003e20000100800 */
[----:B0-----:R-:W-:Y:S01]  /*0210*/  IMAD.MOV.U32 R6, RZ, RZ, R18 ;  /* 0x000000ffff067224 */ /* 0x001fe200078e0012 */
[----:B------:R-:W-:Y:S01]  /*0220*/  MOV R7, R17 ;  /* 0x0000001100077202 */ /* 0x000fe20000000f00 */
[----:B-----5:R-:W-:Y:S01]  /*0230*/  IMAD.U32 R4, RZ, RZ, UR4 ;  /* 0x00000004ff047e24 */ /* 0x020fe2000f8e00ff */
[----:B------:R-:W-:Y:S01]  /*0240*/  MOV R5, UR5 ;  /* 0x0000000500057c02 */ /* 0x000fe20008000f00 */
[----:B---3--:R-:W0:Y:S08]  /*0250*/  F2F.F64.F32 R12, R10 ;  /* 0x0000000a000c7310 */ /* 0x008e300000201800 */
[----:B--2---:R-:W2:Y:S01]  /*0260*/  F2F.F64.F32 R8, R0 ;  /* 0x0000000000087310 */ /* 0x004ea20000201800 */
[----:B0-----:R1:W-:Y:S04]  /*0270*/  STL.64 [R1+0x10], R12 ;  /* 0x0000100c01007387 */ /* 0x0013e80000100a00 */
[----:B--2-4-:R1:W-:Y:S02]  /*0280*/  STL.64 [R1+0x8], R8 ;  /* 0x0000080801007387 */ /* 0x0143e40000100a00 */
[----:B------:R-:W-:-:S07]  /*0290*/  LEPC R20, `(.L_x_1) ;  /* 0x000000001014794e */ /* 0x000fce0000000000 */
[----:B-1----:R-:W-:Y:S05]  /*02a0*/  CALL.ABS.NOINC R14 ;  /* 0x000000000e007343 */ /* 0x002fea0003c00000 */
.L_x_1:
[----:B------:R-:W-:Y:S05]  /*02b0*/  EXIT ;  /* 0x000000000000794d */ /* 0x000fea0003800000 */
.L_x_2:
[----:B------:R-:W-:-:S00]  /*02c0*/  BRA `(.L_x_2) ;  /* 0xfffffffc00fc7947 */ /* 0x000fc0000383ffff */
[----:B------:R-:W-:-:S00]  /*02d0*/  NOP ;  /* 0x0000000000007918 */ /* 0x000fc00000000000 */
        /* <DEDUP_REMOVED lines=10> */
.L_x_3:


//--------------------- .nv.global.init           --------------------------
	.section	.nv.global.init,"aw",@progbits
.nv.global.init:
	.type		$str,@object
	.size		$str,($str$1 - $str)
$str:
        /*0000*/ 	.byte	0x69, 0x64, 0x78, 0x20, 0x3d, 0x20, 0x25, 0x64, 0x2c, 0x20, 0x64, 0x73, 0x20, 0x3d, 0x20, 0x25
        /*0010*/ 	.byte	0x64, 0x0a, 0x00
	.type		$str$1,@object
	.size		$str$1,(.L_1 - $str$1)
$str$1:
        /*0013*/ 	.byte	0x44, 0x65, 0x76, 0x69, 0x63, 0x65, 0x3a, 0x20, 0x5b, 0x25, 0x64, 0x5d, 0x2c, 0x20, 0x09, 0x25
        /*0023*/ 	.byte	0x66, 0x09, 0x25, 0x66, 0x20, 0x0a, 0x00
.L_1:


//--------------------- .nv.shared.reserved.0     --------------------------
	.section	.nv.shared.reserved.0,"aw",@nobits
	.weak		__nv_reservedSMEM_offset_0_alias
	.size		__nv_reservedSMEM_offset_0_alias, 0, 64
	.other		__nv_reservedSMEM_offset_0_alias,@"STO_CUDA_RESERVED_SHARED STV_DEFAULT"
__nv_reservedSMEM_offset_0_alias:
	.zero		0
	.zero		64


//--------------------- .nv.constant0._Z5vDispPKfS0_i --------------------------
	.section	.nv.constant0._Z5vDispPKfS0_i,"a",@progbits
	.sectionflags	@""
	.align	4
.nv.constant0._Z5vDispPKfS0_i:
	.zero		916


//--------------------- SYMBOLS --------------------------

	.type		.nv.reservedSmem.offset0,@object
	.size		.nv.reservedSmem.offset0,0x4
	.type		vprintf,@function
